//
// Generated by NVIDIA NVVM Compiler
//
// Compiler Build ID: CL-36424714
// Cuda compilation tools, release 13.0, V13.0.88
// Based on NVVM 20.0.0
//

.version 9.0
.target sm_100
.address_size 64

	// .globl	default_function_kernel

.visible .entry default_function_kernel(
	.param .u64 .ptr .align 1 default_function_kernel_param_0,
	.param .u64 .ptr .align 1 default_function_kernel_param_1
)
.maxntid 32
{
	.reg .pred 	%p<2>;
	.reg .b32 	%r<19>;
	.reg .b32 	%f<2>;
	.reg .b64 	%rd<9>;

	ld.param.u64 	%rd1, [default_function_kernel_param_0];
	ld.param.u64 	%rd2, [default_function_kernel_param_1];
	mov.u32 	%r1, %ctaid.x;
	shl.b32 	%r3, %r1, 3;
	mov.u32 	%r2, %tid.x;
	shr.u32 	%r4, %r2, 2;
	or.b32  	%r5, %r3, %r4;
	setp.gt.u32 	%p1, %r5, 1754;
	@%p1 bra 	$L__BB0_2;
	cvta.to.global.u64 	%rd3, %rd2;
	cvta.to.global.u64 	%rd4, %rd1;
	shl.b32 	%r6, %r1, 5;
	or.b32  	%r7, %r6, %r2;
	mul.hi.u32 	%r8, %r7, -535953183;
	shr.u32 	%r9, %r8, 10;
	mul.lo.s32 	%r10, %r9, 1170;
	sub.s32 	%r11, %r7, %r10;
	shl.b32 	%r12, %r1, 4;
	shr.u32 	%r13, %r2, 1;
	or.b32  	%r14, %r12, %r13;
	mul.hi.u32 	%r15, %r14, -535953183;
	shr.u32 	%r16, %r15, 9;
	mad.lo.s32 	%r17, %r16, -1170, %r11;
	add.s32 	%r18, %r17, 5850;
	mul.wide.s32 	%rd5, %r18, 4;
	add.s64 	%rd6, %rd3, %rd5;
	ld.global.nc.f32 	%f1, [%rd6];
	mul.wide.u32 	%rd7, %r7, 4;
	add.s64 	%rd8, %rd4, %rd7;
	st.global.f32 	[%rd8], %f1;
$L__BB0_2:
	ret;

}


// ===== COMPILED SASS (sm_100) =====

	.target	sm_100

	.elftype	@"ET_EXEC"


//--------------------- .note.nv.tkinfo           --------------------------
	.section	.note.nv.tkinfo,"",@"SHT_NOTE"
	.sectionflags	@"SHF_NOTE_NV_TKINFO"
	.tkinfo
        /*0018*/ 	.word	0x00000002
        /*0030*/ 	.string	""
        /*0030*/ 	.string	"ptxas"
        /*0030*/ 	.string	"Cuda compilation tools, release 13.0, V13.0.88"
        /*0030*/ 	.string	"Build cuda_13.0.r13.0/compiler.36424714_0"
        /*0030*/ 	.string	"-arch sm_100 -m 64 "



//--------------------- .note.nv.cuinfo           --------------------------
	.section	.note.nv.cuinfo,"",@"SHT_NOTE"
	.sectionflags	@"SHF_NOTE_NV_CUINFO"
        /*0018*/ 	.short	0x0002
        /*001a*/ 	.short	0x0064
        /*001c*/ 	.short	0x0082
	.zero		2


//--------------------- .nv.info                  --------------------------
	.section	.nv.info,"",@"SHT_CUDA_INFO"
	.align	4


	//----- nvinfo : EIATTR_REGCOUNT
	.align		4
        /*0000*/ 	.byte	0x04, 0x2f
        /*0002*/ 	.short	(.L_1 - .L_0)
	.align		4
.L_0:
        /*0004*/ 	.word	index@(default_function_kernel)
        /*0008*/ 	.word	0x0000000a


	//----- nvinfo : EIATTR_FRAME_SIZE
	.align		4
.L_1:
        /*000c*/ 	.byte	0x04, 0x11
        /*000e*/ 	.short	(.L_3 - .L_2)
	.align		4
.L_2:
        /*0010*/ 	.word	index@(default_function_kernel)
        /*0014*/ 	.word	0x00000000


	//----- nvinfo : EIATTR_MIN_STACK_SIZE
	.align		4
.L_3:
        /*0018*/ 	.byte	0x04, 0x12
        /*001a*/ 	.short	(.L_5 - .L_4)
	.align		4
.L_4:
        /*001c*/ 	.word	index@(default_function_kernel)
        /*0020*/ 	.word	0x00000000
.L_5:


//--------------------- .nv.compat                --------------------------
	.section	.nv.compat,"",@"SHT_CUDA_COMPAT_INFO"
	.align	4
        /*0000*/ 	.byte	0x02, 0x09, 0x00, 0x00, 0x02, 0x02, 0x01, 0x00, 0x02, 0x05, 0x05, 0x00, 0x03, 0x07, 0x01, 0x01
        /*0010*/ 	.byte	0x02, 0x03, 0x00, 0x00, 0x02, 0x06, 0x01, 0x00, 0x04, 0x0b, 0x08, 0x00, 0x09, 0x00, 0x00, 0x00
        /*0020*/ 	.byte	0x00, 0x00, 0x00, 0x00


//--------------------- .nv.info.default_function_kernel --------------------------
	.section	.nv.info.default_function_kernel,"",@"SHT_CUDA_INFO"
	.sectionflags	@""
	.align	4


	//----- nvinfo : EIATTR_CUDA_API_VERSION
	.align		4
        /*0000*/ 	.byte	0x04, 0x37
        /*0002*/ 	.short	(.L_7 - .L_6)
.L_6:
        /*0004*/ 	.word	0x00000082


	//----- nvinfo : EIATTR_KPARAM_INFO
	.align		4
.L_7:
        /*0008*/ 	.byte	0x04, 0x17
        /*000a*/ 	.short	(.L_9 - .L_8)
.L_8:
        /*000c*/ 	.word	0x00000000
        /*0010*/ 	.short	0x0001
        /*0012*/ 	.short	0x0008
        /*0014*/ 	.byte	0x00, 0xf5, 0x21, 0x00


	//----- nvinfo : EIATTR_KPARAM_INFO
	.align		4
.L_9:
        /*0018*/ 	.byte	0x04, 0x17
        /*001a*/ 	.short	(.L_11 - .L_10)
.L_10:
        /*001c*/ 	.word	0x00000000
        /*0020*/ 	.short	0x0000
        /*0022*/ 	.short	0x0000
        /*0024*/ 	.byte	0x00, 0xf5, 0x21, 0x00


	//----- nvinfo : EIATTR_SPARSE_MMA_MASK
	.align		4
.L_11:
        /*0028*/ 	.byte	0x03, 0x50
        /*002a*/ 	.short	0x0000


	//----- nvinfo : EIATTR_MAXREG_COUNT
	.align		4
        /*002c*/ 	.byte	0x03, 0x1b
        /*002e*/ 	.short	0x00ff


	//----- nvinfo : EIATTR_MERCURY_ISA_VERSION
	.align		4
        /*0030*/ 	.byte	0x03, 0x5f
        /*0032*/ 	.short	0x0101


	//----- nvinfo : EIATTR_VRC_CTA_INIT_COUNT
	.align		4
        /*0034*/ 	.byte	0x02, 0x4a
	.zero		1
	.zero		1


	//----- nvinfo : EIATTR_EXIT_INSTR_OFFSETS
	.align		4
        /*0038*/ 	.byte	0x04, 0x1c
        /*003a*/ 	.short	(.L_13 - .L_12)


	//   ....[0]....
.L_12:
        /*003c*/ 	.word	0x00000070


	//   ....[1]....
        /*0040*/ 	.word	0x000001b0


	//----- nvinfo : EIATTR_MAX_THREADS
	.align		4
.L_13:
        /*0044*/ 	.byte	0x04, 0x05
        /*0046*/ 	.short	(.L_15 - .L_14)
.L_14:
        /*0048*/ 	.word	0x00000020
        /*004c*/ 	.word	0x00000001
        /*0050*/ 	.word	0x00000001


	//----- nvinfo : EIATTR_CBANK_PARAM_SIZE
	.align		4
.L_15:
        /*0054*/ 	.byte	0x03, 0x19
        /*0056*/ 	.short	0x0010


	//----- nvinfo : EIATTR_PARAM_CBANK
	.align		4
        /*0058*/ 	.byte	0x04, 0x0a
        /*005a*/ 	.short	(.L_17 - .L_16)
	.align		4
.L_16:
        /*005c*/ 	.word	index@(.nv.constant0.default_function_kernel)
        /*0060*/ 	.short	0x0380
        /*0062*/ 	.short	0x0010


	//----- nvinfo : EIATTR_SW_WAR
	.align		4
.L_17:
        /*0064*/ 	.byte	0x04, 0x36
        /*0066*/ 	.short	(.L_19 - .L_18)
.L_18:
        /*0068*/ 	.word	0x00000008
.L_19:


//--------------------- .nv.callgraph             --------------------------
	.section	.nv.callgraph,"",@"SHT_CUDA_CALLGRAPH"
	.align	4
	.sectionentsize	8
	.align		4
        /*0000*/ 	.word	0x00000000
	.align		4
        /*0004*/ 	.word	0xffffffff
	.align		4
        /*0008*/ 	.word	0x00000000
	.align		4
        /*000c*/ 	.word	0xfffffffe
	.align		4
        /*0010*/ 	.word	0x00000000
	.align		4
        /*0014*/ 	.word	0xfffffffd
	.align		4
        /*0018*/ 	.word	0x00000000
	.align		4
        /*001c*/ 	.word	0xfffffffc


//--------------------- .text.default_function_kernel --------------------------
	.section	.text.default_function_kernel,"ax",@progbits
	.align	128
        .global         default_function_kernel
        .type           default_function_kernel,@function
        .size           default_function_kernel,(.L_x_1 - default_function_kernel)
        .other          default_function_kernel,@"STO_CUDA_ENTRY STV_DEFAULT"
default_function_kernel:
.text.default_function_kernel:
[----:B------:R-:W-:Y:S01]  /*0000*/  LDC R1, c[0x0][0x37c] ;  /* 0x0000df00ff017b82 */ /* 0x000fe20000000800 */
[----:B------:R-:W0:Y:S07]  /*0010*/  S2R R7, SR_TID.X ;  /* 0x0000000000077919 */ /* 0x000e2e0000002100 */
[----:B------:R-:W1:Y:S02]  /*0020*/  S2UR UR6, SR_CTAID.X ;  /* 0x00000000000679c3 */ /* 0x000e640000002500 */
[----:B-1----:R-:W-:Y:S01]  /*0030*/  USHF.L.U32 UR4, UR6, 0x3, URZ ;  /* 0x0000000306047899 */ /* 0x002fe200080006ff */
[----:B0-----:R-:W-:-:S05]  /*0040*/  SHF.R.U32.HI R0, RZ, 0x2, R7 ;  /* 0x00000002ff007819 */ /* 0x001fca0000011607 */
[----:B------:R-:W-:-:S04]  /*0050*/  LOP3.LUT R0, R0, UR4, RZ, 0xfc, !PT ;  /* 0x0000000400007c12 */ /* 0x000fc8000f8efcff */
[----:B------:R-:W-:-:S13]  /*0060*/  ISETP.GT.U32.AND P0, PT, R0, 0x6da, PT ;  /* 0x000006da0000780c */ /* 0x000fda0003f04070 */
[----:B------:R-:W-:Y:S05]  /*0070*/  @P0 EXIT ;  /* 0x000000000000094d */ /* 0x000fea0003800000 */
[----:B------:R-:W-:Y:S01]  /*0080*/  USHF.L.U32 UR4, UR6, 0x5, URZ ;  /* 0x0000000506047899 */ /* 0x000fe200080006ff */
[----:B------:R-:W-:Y:S01]  /*0090*/  SHF.R.U32.HI R0, RZ, 0x1, R7 ;  /* 0x00000001ff007819 */ /* 0x000fe20000011607 */
[----:B------:R-:W-:Y:S01]  /*00a0*/  USHF.L.U32 UR5, UR6, 0x4, URZ ;  /* 0x0000000406057899 */ /* 0x000fe200080006ff */
[----:B------:R-:W0:Y:S03]  /*00b0*/  LDC.64 R2, c[0x0][0x388] ;  /* 0x0000e200ff027b82 */ /* 0x000e260000000a00 */
[----:B------:R-:W-:Y:S02]  /*00c0*/  LOP3.LUT R7, R7, UR4, RZ, 0xfc, !PT ;  /* 0x0000000407077c12 */ /* 0x000fe4000f8efcff */
[----:B------:R-:W-:-:S03]  /*00d0*/  LOP3.LUT R4, R0, UR5, RZ, 0xfc, !PT ;  /* 0x0000000500047c12 */ /* 0x000fc6000f8efcff */
[----:B------:R-:W-:Y:S02]  /*00e0*/  IMAD.HI.U32 R0, R7, -0x1ff1ff1f, RZ ;  /* 0xe00e00e107007827 */ /* 0x000fe400078e00ff */
[----:B------:R-:W1:Y:S02]  /*00f0*/  LDCU.64 UR4, c[0x0][0x358] ;  /* 0x00006b00ff0477ac */ /* 0x000e640008000a00 */
[----:B------:R-:W-:Y:S01]  /*0100*/  IMAD.HI.U32 R4, R4, -0x1ff1ff1f, RZ ;  /* 0xe00e00e104047827 */ /* 0x000fe200078e00ff */
[----:B------:R-:W-:-:S04]  /*0110*/  SHF.R.U32.HI R0, RZ, 0xa, R0 ;  /* 0x0000000aff007819 */ /* 0x000fc80000011600 */
[----:B------:R-:W-:Y:S01]  /*0120*/  SHF.R.U32.HI R5, RZ, 0x9, R4 ;  /* 0x00000009ff057819 */ /* 0x000fe20000011604 */
[----:B------:R-:W-:-:S04]  /*0130*/  IMAD R0, R0, -0x492, R7 ;  /* 0xfffffb6e00007824 */ /* 0x000fc800078e0207 */
[----:B------:R-:W-:-:S04]  /*0140*/  IMAD R0, R5, -0x492, R0 ;  /* 0xfffffb6e05007824 */ /* 0x000fc800078e0200 */
[----:B------:R-:W-:-:S04]  /*0150*/  VIADD R5, R0, 0x16da ;  /* 0x000016da00057836 */ /* 0x000fc80000000000 */
[----:B0-----:R-:W-:Y:S02]  /*0160*/  IMAD.WIDE R2, R5, 0x4, R2 ;  /* 0x0000000405027825 */ /* 0x001fe400078e0202 */
[----:B------:R-:W0:Y:S04]  /*0170*/  LDC.64 R4, c[0x0][0x380] ;  /* 0x0000e000ff047b82 */ /* 0x000e280000000a00 */
[----:B-1----:R-:W2:Y:S01]  /*0180*/  LDG.E.CONSTANT R3, desc[UR4][R2.64] ;  /* 0x0000000402037981 */ /* 0x002ea2000c1e9900 */
[----:B0-----:R-:W-:-:S05]  /*0190*/  IMAD.WIDE.U32 R4, R7, 0x4, R4 ;  /* 0x0000000407047825 */ /* 0x001fca00078e0004 */
[----:B--2---:R-:W-:Y:S01]  /*01a0*/  STG.E desc[UR4][R4.64], R3 ;  /* 0x0000000304007986 */ /* 0x004fe2000c101904 */
[----:B------:R-:W-:Y:S05]  /*01b0*/  EXIT ;  /* 0x000000000000794d */ /* 0x000fea0003800000 */
.L_x_0:
[----:B------:R-:W-:-:S00]  /*01c0*/  BRA `(.L_x_0) ;  /* 0xfffffffc00fc7947 */ /* 0x000fc0000383ffff */
[----:B------:R-:W-:-:S00]  /*01d0*/  NOP ;  /* 0x0000000000007918 */ /* 0x000fc00000000000 */
        /* <DEDUP_REMOVED lines=10> */
.L_x_1:


//--------------------- .nv.shared.reserved.0     --------------------------
	.section	.nv.shared.reserved.0,"aw",@nobits
	.weak		__nv_reservedSMEM_offset_0_alias
	.size		__nv_reservedSMEM_offset_0_alias, 0, 64
	.other		__nv_reservedSMEM_offset_0_alias,@"STO_CUDA_RESERVED_SHARED STV_DEFAULT"
__nv_reservedSMEM_offset_0_alias:
	.zero		0
	.zero		64


//--------------------- .nv.constant0.default_function_kernel --------------------------
	.section	.nv.constant0.default_function_kernel,"a",@progbits
	.sectionflags	@""
	.align	4
.nv.constant0.default_function_kernel:
	.zero		912


//--------------------- SYMBOLS --------------------------

	.type		.nv.reservedSmem.offset0,@object
	.size		.nv.reservedSmem.offset0,0x4
